	.headerflags	@"EF_CUDA_TEXMODE_UNIFIED EF_CUDA_64BIT_ADDRESS EF_CUDA_ACCELERATORS EF_CUDA_SM90 EF_CUDA_VIRTUAL_SM(EF_CUDA_SM90)"
	.elftype	@"ET_EXEC"


//--------------------- .nv.info                  --------------------------
	.section	.nv.info,"",@"SHT_CUDA_INFO"
	.align	4


	//----- nvinfo : EIATTR_REGCOUNT
	.align		4
        /*0000*/ 	.byte	0x04, 0x2f
        /*0002*/ 	.short	(.L_3 - .L_2)
	.align		4
.L_2:
        /*0004*/ 	.word	index@(triton_poi_fused__native_batch_norm_legit_no_training_relu_8)
        /*0008*/ 	.word	0x00000012


	//----- nvinfo : EIATTR_MIN_STACK_SIZE
	.align		4
.L_3:
        /*000c*/ 	.byte	0x04, 0x12
        /*000e*/ 	.short	(.L_5 - .L_4)
	.align		4
.L_4:
        /*0010*/ 	.word	index@(triton_poi_fused__native_batch_norm_legit_no_training_relu_8)
        /*0014*/ 	.word	0x00000000


	//----- nvinfo : EIATTR_FRAME_SIZE
	.align		4
.L_5:
        /*0018*/ 	.byte	0x04, 0x11
        /*001a*/ 	.short	(.L_7 - .L_6)
	.align		4
.L_6:
        /*001c*/ 	.word	index@(triton_poi_fused__native_batch_norm_legit_no_training_relu_8)
        /*0020*/ 	.word	0x00000000


	//----- nvinfo : EIATTR_MIN_STACK_SIZE
	.align		4
.L_7:
        /*0024*/ 	.byte	0x04, 0x12
        /*0026*/ 	.short	(.L_9 - .L_8)
	.align		4
.L_8:
        /*0028*/ 	.word	index@(triton_poi_fused__native_batch_norm_legit_no_training_relu_8)
        /*002c*/ 	.word	0x00000000
.L_9:


//--------------------- .nv.info.triton_poi_fused__native_batch_norm_legit_no_training_relu_8 --------------------------
	.section	.nv.info.triton_poi_fused__native_batch_norm_legit_no_training_relu_8,"",@"SHT_CUDA_INFO"
	.sectionflags	@""
	.align	4


	//----- nvinfo : EIATTR_CUDA_API_VERSION
	.align		4
        /*0000*/ 	.byte	0x04, 0x37
        /*0002*/ 	.short	(.L_11 - .L_10)
.L_10:
        /*0004*/ 	.word	0x0000007c


	//----- nvinfo : EIATTR_KPARAM_INFO
	.align		4
.L_11:
        /*0008*/ 	.byte	0x04, 0x17
        /*000a*/ 	.short	(.L_13 - .L_12)
.L_12:
        /*000c*/ 	.word	0x00000000
        /*0010*/ 	.short	0x0006
        /*0012*/ 	.short	0x0030
        /*0014*/ 	.byte	0x00, 0xf0, 0x11, 0x00


	//----- nvinfo : EIATTR_KPARAM_INFO
	.align		4
.L_13:
        /*0018*/ 	.byte	0x04, 0x17
        /*001a*/ 	.short	(.L_15 - .L_14)
.L_14:
        /*001c*/ 	.word	0x00000000
        /*0020*/ 	.short	0x0005
        /*0022*/ 	.short	0x0028
        /*0024*/ 	.byte	0x00, 0xf4, 0x21, 0x00


	//----- nvinfo : EIATTR_KPARAM_INFO
	.align		4
.L_15:
        /*0028*/ 	.byte	0x04, 0x17
        /*002a*/ 	.short	(.L_17 - .L_16)
.L_16:
        /*002c*/ 	.word	0x00000000
        /*0030*/ 	.short	0x0004
        /*0032*/ 	.short	0x0020
        /*0034*/ 	.byte	0x00, 0xf4, 0x21, 0x00


	//----- nvinfo : EIATTR_KPARAM_INFO
	.align		4
.L_17:
        /*0038*/ 	.byte	0x04, 0x17
        /*003a*/ 	.short	(.L_19 - .L_18)
.L_18:
        /*003c*/ 	.word	0x00000000
        /*0040*/ 	.short	0x0003
        /*0042*/ 	.short	0x0018
        /*0044*/ 	.byte	0x00, 0xf4, 0x21, 0x00


	//----- nvinfo : EIATTR_KPARAM_INFO
	.align		4
.L_19:
        /*0048*/ 	.byte	0x04, 0x17
        /*004a*/ 	.short	(.L_21 - .L_20)
.L_20:
        /*004c*/ 	.word	0x00000000
        /*0050*/ 	.short	0x0002
        /*0052*/ 	.short	0x0010
        /*0054*/ 	.byte	0x00, 0xf4, 0x21, 0x00


	//----- nvinfo : EIATTR_KPARAM_INFO
	.align		4
.L_21:
        /*0058*/ 	.byte	0x04, 0x17
        /*005a*/ 	.short	(.L_23 - .L_22)
.L_22:
        /*005c*/ 	.word	0x00000000
        /*0060*/ 	.short	0x0001
        /*0062*/ 	.short	0x0008
        /*0064*/ 	.byte	0x00, 0xf4, 0x21, 0x00


	//----- nvinfo : EIATTR_KPARAM_INFO
	.align		4
.L_23:
        /*0068*/ 	.byte	0x04, 0x17
        /*006a*/ 	.short	(.L_25 - .L_24)
.L_24:
        /*006c*/ 	.word	0x00000000
        /*0070*/ 	.short	0x0000
        /*0072*/ 	.short	0x0000
        /*0074*/ 	.byte	0x00, 0xf4, 0x21, 0x00


	//----- nvinfo : EIATTR_SPARSE_MMA_MASK
	.align		4
.L_25:
        /*0078*/ 	.byte	0x03, 0x50
        /*007a*/ 	.short	0x0000


	//----- nvinfo : EIATTR_MAXREG_COUNT
	.align		4
        /*007c*/ 	.byte	0x03, 0x1b
        /*007e*/ 	.short	0x00ff


	//----- nvinfo : EIATTR_EXIT_INSTR_OFFSETS
	.align		4
        /*0080*/ 	.byte	0x04, 0x1c
        /*0082*/ 	.short	(.L_27 - .L_26)


	//   ....[0]....
.L_26:
        /*0084*/ 	.word	0x000003d0


	//----- nvinfo : EIATTR_REQNTID
	.align		4
.L_27:
        /*0088*/ 	.byte	0x04, 0x10
        /*008a*/ 	.short	(.L_29 - .L_28)
.L_28:
        /*008c*/ 	.word	0x00000100
        /*0090*/ 	.word	0x00000001
        /*0094*/ 	.word	0x00000001


	//----- nvinfo : EIATTR_CBANK_PARAM_SIZE
	.align		4
.L_29:
        /*0098*/ 	.byte	0x03, 0x19
        /*009a*/ 	.short	0x0034


	//----- nvinfo : EIATTR_PARAM_CBANK
	.align		4
        /*009c*/ 	.byte	0x04, 0x0a
        /*009e*/ 	.short	(.L_31 - .L_30)
	.align		4
.L_30:
        /*00a0*/ 	.word	index@(.nv.constant0.triton_poi_fused__native_batch_norm_legit_no_training_relu_8)
        /*00a4*/ 	.short	0x0210
        /*00a6*/ 	.short	0x0034


	//----- nvinfo : EIATTR_SW_WAR
	.align		4
.L_31:
        /*00a8*/ 	.byte	0x04, 0x36
        /*00aa*/ 	.short	(.L_33 - .L_32)
.L_32:
        /*00ac*/ 	.word	0x00000008
.L_33:


//--------------------- .nv.callgraph             --------------------------
	.section	.nv.callgraph,"",@"SHT_CUDA_CALLGRAPH"
	.align	4
	.sectionentsize	8
	.align		4
        /*0000*/ 	.word	0x00000000
	.align		4
        /*0004*/ 	.word	0xffffffff
	.align		4
        /*0008*/ 	.word	0x00000000
	.align		4
        /*000c*/ 	.word	0xfffffffe
	.align		4
        /*0010*/ 	.word	0x00000000
	.align		4
        /*0014*/ 	.word	0xfffffffd
	.align		4
        /*0018*/ 	.word	0x00000000
	.align		4
        /*001c*/ 	.word	0xfffffffc


//--------------------- .nv.constant4             --------------------------
	.section	.nv.constant4,"a",@progbits
	.align	8
	.align		8
.nv.constant4:
        /*0000*/ 	.dword	_$_str
	.align		8
        /*0008*/ 	.dword	_$_str_$_2


//--------------------- .text.triton_poi_fused__native_batch_norm_legit_no_training_relu_8 --------------------------
	.section	.text.triton_poi_fused__native_batch_norm_legit_no_training_relu_8,"ax",@progbits
	.align	128
        .global         triton_poi_fused__native_batch_norm_legit_no_training_relu_8
        .type           triton_poi_fused__native_batch_norm_legit_no_training_relu_8,@function
        .size           triton_poi_fused__native_batch_norm_legit_no_training_relu_8,(.L_x_1 - triton_poi_fused__native_batch_norm_legit_no_training_relu_8)
        .other          triton_poi_fused__native_batch_norm_legit_no_training_relu_8,@"STO_CUDA_ENTRY STV_DEFAULT"
triton_poi_fused__native_batch_norm_legit_no_training_relu_8:
.text.triton_poi_fused__native_batch_norm_legit_no_training_relu_8:
[----:B------:R-:W-:Y:S01]  /*0000*/  LDC R1, c[0x0][0x28] ;  /* 0x00000a00ff017b82 */ /* 0x000fe20000000800 */
[----:B------:R-:W1:Y:S07]  /*0010*/  S2R R0, SR_TID.X ;  /* 0x0000000000007919 */ /* 0x000e6e0000002100 */
[----:B------:R-:W2:Y:S01]  /*0020*/  LDC.64 R2, c[0x0][0x220] ;  /* 0x00008800ff027b82 */ /* 0x000ea20000000a00 */
[----:B------:R-:W-:Y:S01]  /*0030*/  ULDC.64 UR4, c[0x0][0x208] ;  /* 0x0000820000047ab9 */ /* 0x000fe20000000a00 */
[----:B------:R-:W3:Y:S06]  /*0040*/  S2R R7, SR_CTAID.X ;  /* 0x0000000000077919 */ /* 0x000eec0000002500 */
[----:B------:R-:W4:Y:S08]  /*0050*/  LDC.64 R8, c[0x0][0x228] ;  /* 0x00008a00ff087b82 */ /* 0x000f300000000a00 */
[----:B------:R-:W5:Y:S01]  /*0060*/  LDC.64 R10, c[0x0][0x230] ;  /* 0x00008c00ff0a7b82 */ /* 0x000f620000000a00 */
[----:B-1----:R-:W-:-:S02]  /*0070*/  SHF.L.U32 R0, R0, 0x1, RZ ;  /* 0x0000000100007819 */ /* 0x002fc400000006ff */
[----:B---3--:R-:W-:Y:S02]  /*0080*/  SHF.R.S32.HI R5, RZ, 0x16, R7 ;  /* 0x00000016ff057819 */ /* 0x008fe40000011407 */
[----:B------:R-:W-:Y:S02]  /*0090*/  LOP3.LUT R0, R0, 0x1fe, RZ, 0xc0, !PT ;  /* 0x000001fe00007812 */ /* 0x000fe400078ec0ff */
[----:B------:R-:W-:Y:S02]  /*00a0*/  SGXT R5, R5, 0x1 ;  /* 0x000000010505781a */ /* 0x000fe40000000200 */
[----:B------:R-:W-:Y:S02]  /*00b0*/  LEA R0, R7, R0, 0x9 ;  /* 0x0000000007007211 */ /* 0x000fe400078e48ff */
[----:B------:R-:W1:Y:S02]  /*00c0*/  LDC.64 R6, c[0x0][0x218] ;  /* 0x00008600ff067b82 */ /* 0x000e640000000a00 */
[----:B------:R-:W-:-:S04]  /*00d0*/  LEA.HI R5, R5, R0, RZ, 0x4 ;  /* 0x0000000005057211 */ /* 0x000fc800078f20ff */
[----:B------:R-:W-:-:S04]  /*00e0*/  LOP3.LUT R5, R5, 0xfffffff0, RZ, 0xc0, !PT ;  /* 0xfffffff005057812 */ /* 0x000fc800078ec0ff */
[----:B------:R-:W-:Y:S02]  /*00f0*/  IADD3 R13, R0, -R5, RZ ;  /* 0x80000005000d7210 */ /* 0x000fe40007ffe0ff */
[----:B------:R-:W3:Y:S03]  /*0100*/  LDC.64 R4, c[0x0][0x210] ;  /* 0x00008400ff047b82 */ /* 0x000ee60000000a00 */
[----:B--2---:R-:W-:-:S06]  /*0110*/  IMAD.WIDE R2, R13, 0x4, R2 ;  /* 0x000000040d027825 */ /* 0x004fcc00078e0202 */
[----:B------:R-:W2:Y:S01]  /*0120*/  LDG.E.EL.64 R2, desc[UR4][R2.64] ;  /* 0x0000000402027981 */ /* 0x000ea2000c2e1b00 */
[----:B-1----:R-:W-:-:S04]  /*0130*/  IMAD.WIDE R6, R13, 0x4, R6 ;  /* 0x000000040d067825 */ /* 0x002fc800078e0206 */
[C---:B----4-:R-:W-:Y:S02]  /*0140*/  IMAD.WIDE R8, R13.reuse, 0x4, R8 ;  /* 0x000000040d087825 */ /* 0x050fe400078e0208 */
[----:B------:R-:W4:Y:S02]  /*0150*/  LDG.E.EL.64 R6, desc[UR4][R6.64] ;  /* 0x0000000406067981 */ /* 0x000f24000c2e1b00 */
[----:B-----5:R-:W-:Y:S02]  /*0160*/  IMAD.WIDE R10, R13, 0x4, R10 ;  /* 0x000000040d0a7825 */ /* 0x020fe400078e020a */
[----:B------:R-:W5:Y:S02]  /*0170*/  LDG.E.EL.64 R8, desc[UR4][R8.64] ;  /* 0x0000000408087981 */ /* 0x000f64000c2e1b00 */
[----:B---3--:R-:W-:Y:S02]  /*0180*/  IMAD.WIDE R4, R0, 0x4, R4 ;  /* 0x0000000400047825 */ /* 0x008fe400078e0204 */
[----:B------:R-:W5:Y:S04]  /*0190*/  LDG.E.EL.64 R10, desc[UR4][R10.64] ;  /* 0x000000040a0a7981 */ /* 0x000f68000c2e1b00 */
[----:B------:R-:W4:Y:S01]  /*01a0*/  LDG.E.64 R4, desc[UR4][R4.64] ;  /* 0x0000000404047981 */ /* 0x000f22000c1e1b00 */
[----:B------:R-:W-:Y:S01]  /*01b0*/  HFMA2.MMA R14, -RZ, RZ, 1.625, 0 ;  /* 0x3e800000ff0e7435 */ /* 0x000fe200000001ff */
[----:B--2---:R-:W-:Y:S01]  /*01c0*/  FADD R2, R2, 9.9999997473787516356e-06 ;  /* 0x3727c5ac02027421 */ /* 0x004fe20000000000 */
[----:B------:R-:W-:-:S03]  /*01d0*/  FADD R3, R3, 9.9999997473787516356e-06 ;  /* 0x3727c5ac03037421 */ /* 0x000fc60000000000 */
[----:B------:R-:W1:Y:S08]  /*01e0*/  MUFU.SQRT R12, R2 ;  /* 0x00000002000c7308 */ /* 0x000e700000002000 */
[----:B------:R2:W3:Y:S01]  /*01f0*/  MUFU.SQRT R13, R3 ;  /* 0x00000003000d7308 */ /* 0x0004e20000002000 */
[C---:B-1----:R-:W-:Y:S02]  /*0200*/  FSETP.GT.AND P0, PT, R12.reuse, 8.50705917302346158658e+37, PT ;  /* 0x7e8000000c00780b */ /* 0x042fe40003f04000 */
[----:B------:R-:W-:Y:S01]  /*0210*/  FSETP.GEU.AND P2, PT, R12, 1.175494350822287508e-38, PT ;  /* 0x008000000c00780b */ /* 0x000fe20003f4e000 */
[----:B--2---:R-:W1:Y:S01]  /*0220*/  LDC.64 R2, c[0x0][0x238] ;  /* 0x00008e00ff027b82 */ /* 0x004e620000000a00 */
[----:B---3--:R-:W-:-:S02]  /*0230*/  FSETP.GT.AND P1, PT, R13, 8.50705917302346158658e+37, PT ;  /* 0x7e8000000d00780b */ /* 0x008fc40003f24000 */
[----:B------:R-:W-:-:S07]  /*0240*/  FSETP.GEU.AND P3, PT, R13, 1.175494350822287508e-38, PT ;  /* 0x008000000d00780b */ /* 0x000fce0003f6e000 */
[----:B------:R-:W-:-:S04]  /*0250*/  @P0 FMUL R12, R12, 0.25 ;  /* 0x3e8000000c0c0820 */ /* 0x000fc80000400000 */
[----:B------:R-:W-:Y:S01]  /*0260*/  @!P2 FMUL R12, R12, 16777216 ;  /* 0x4b8000000c0ca820 */ /* 0x000fe20000400000 */
[----:B------:R-:W-:-:S04]  /*0270*/  @P1 FMUL R13, R13, 0.25 ;  /* 0x3e8000000d0d1820 */ /* 0x000fc80000400000 */
[----:B------:R-:W-:Y:S01]  /*0280*/  @!P3 FMUL R13, R13, 16777216 ;  /* 0x4b8000000d0db820 */ /* 0x000fe20000400000 */
[----:B------:R-:W2:Y:S01]  /*0290*/  MUFU.RCP R12, R12 ;  /* 0x0000000c000c7308 */ /* 0x000ea20000001000 */
[----:B------:R-:W-:-:S07]  /*02a0*/  FSEL R15, R14, 1, P0 ;  /* 0x3f8000000e0f7808 */ /* 0x000fce0000000000 */
[----:B------:R-:W3:Y:S01]  /*02b0*/  MUFU.RCP R13, R13 ;  /* 0x0000000d000d7308 */ /* 0x000ee20000001000 */
[----:B------:R-:W-:Y:S01]  /*02c0*/  FSEL R14, R14, 1, P1 ;  /* 0x3f8000000e0e7808 */ /* 0x000fe20000800000 */
[----:B------:R-:W-:-:S04]  /*02d0*/  @!P2 FMUL R15, R15, 16777216 ;  /* 0x4b8000000f0fa820 */ /* 0x000fc80000400000 */
[----:B------:R-:W-:Y:S01]  /*02e0*/  @!P3 FMUL R14, R14, 16777216 ;  /* 0x4b8000000e0eb820 */ /* 0x000fe20000400000 */
[----:B----4-:R-:W-:Y:S01]  /*02f0*/  FADD R5, R5, -R7 ;  /* 0x8000000705057221 */ /* 0x010fe20000000000 */
[----:B------:R-:W-:Y:S01]  /*0300*/  FADD R4, R4, -R6 ;  /* 0x8000000604047221 */ /* 0x000fe20000000000 */
[----:B--2---:R-:W-:Y:S01]  /*0310*/  FMUL R15, R12, R15 ;  /* 0x0000000f0c0f7220 */ /* 0x004fe20000400000 */
[----:B---3--:R-:W-:-:S03]  /*0320*/  FMUL R14, R13, R14 ;  /* 0x0000000e0d0e7220 */ /* 0x008fc60000400000 */
[----:B------:R-:W-:Y:S01]  /*0330*/  FMUL R15, R4, R15 ;  /* 0x0000000f040f7220 */ /* 0x000fe20000400000 */
[----:B------:R-:W-:-:S03]  /*0340*/  FMUL R14, R5, R14 ;  /* 0x0000000e050e7220 */ /* 0x000fc60000400000 */
[----:B-----5:R-:W-:Y:S01]  /*0350*/  FFMA R8, R8, R15, R10 ;  /* 0x0000000f08087223 */ /* 0x020fe2000000000a */
[----:B------:R-:W-:-:S04]  /*0360*/  FFMA R9, R9, R14, R11 ;  /* 0x0000000e09097223 */ /* 0x000fc8000000000b */
[----:B------:R-:W-:Y:S02]  /*0370*/  FSETP.GEU.AND P0, PT, R8, RZ, PT ;  /* 0x000000ff0800720b */ /* 0x000fe40003f0e000 */
[C---:B------:R-:W-:Y:S01]  /*0380*/  FSETP.GEU.AND P1, PT, R9.reuse, RZ, PT ;  /* 0x000000ff0900720b */ /* 0x040fe20003f2e000 */
[----:B-1----:R-:W-:Y:S01]  /*0390*/  IMAD.WIDE R2, R0, 0x4, R2 ;  /* 0x0000000400027825 */ /* 0x002fe200078e0202 */
[----:B------:R-:W-:Y:S02]  /*03a0*/  FSEL R8, R8, RZ, P0 ;  /* 0x000000ff08087208 */ /* 0x000fe40000000000 */
[----:B------:R-:W-:-:S05]  /*03b0*/  FSEL R9, R9, RZ, P1 ;  /* 0x000000ff09097208 */ /* 0x000fca0000800000 */
[----:B------:R-:W-:Y:S01]  /*03c0*/  STG.E.64 desc[UR4][R2.64], R8 ;  /* 0x0000000802007986 */ /* 0x000fe2000c101b04 */
[----:B------:R-:W-:Y:S05]  /*03d0*/  EXIT ;  /* 0x000000000000794d */ /* 0x000fea0003800000 */
.L_x_0:
[----:B------:R-:W-:-:S00]  /*03e0*/  BRA `(.L_x_0) ;  /* 0xfffffffc00fc7947 */ /* 0x000fc0000383ffff */
[----:B------:R-:W-:-:S00]  /*03f0*/  NOP ;  /* 0x0000000000007918 */ /* 0x000fc00000000000 */
        /* <DEDUP_REMOVED lines=8> */
.L_x_1:


//--------------------- .nv.global.init           --------------------------
	.section	.nv.global.init,"aw",@progbits
.nv.global.init:
	.type		_$_str,@object
	.size		_$_str,(_$_str_$_2 - _$_str)
_$_str:
        /*0000*/ 	.byte	0x5f, 0x5f, 0x43, 0x55, 0x44, 0x41, 0x5f, 0x46, 0x54, 0x5a, 0x00
	.type		_$_str_$_2,@object
	.size		_$_str_$_2,(.L_1 - _$_str_$_2)
_$_str_$_2:
        /*000b*/ 	.byte	0x5f, 0x5f, 0x43, 0x55, 0x44, 0x41, 0x5f, 0x50, 0x52, 0x45, 0x43, 0x5f, 0x53, 0x51, 0x52, 0x54
        /*001b*/ 	.byte	0x00
.L_1:


//--------------------- .nv.constant0.triton_poi_fused__native_batch_norm_legit_no_training_relu_8 --------------------------
	.section	.nv.constant0.triton_poi_fused__native_batch_norm_legit_no_training_relu_8,"a",@progbits
	.sectionflags	@""
	.align	4
.nv.constant0.triton_poi_fused__native_batch_norm_legit_no_training_relu_8:
	.zero		580
